	.headerflags	@"EF_CUDA_TEXMODE_UNIFIED EF_CUDA_64BIT_ADDRESS EF_CUDA_ACCELERATORS EF_CUDA_SM90 EF_CUDA_VIRTUAL_SM(EF_CUDA_SM90)"
	.elftype	@"ET_EXEC"


//--------------------- .nv.info                  --------------------------
	.section	.nv.info,"",@"SHT_CUDA_INFO"
	.align	4


	//----- nvinfo : EIATTR_REGCOUNT
	.align		4
        /*0000*/ 	.byte	0x04, 0x2f
        /*0002*/ 	.short	(.L_3 - .L_2)
	.align		4
.L_2:
        /*0004*/ 	.word	index@(triton_poi_fused_cat_5)
        /*0008*/ 	.word	0x00000020


	//----- nvinfo : EIATTR_MIN_STACK_SIZE
	.align		4
.L_3:
        /*000c*/ 	.byte	0x04, 0x12
        /*000e*/ 	.short	(.L_5 - .L_4)
	.align		4
.L_4:
        /*0010*/ 	.word	index@(triton_poi_fused_cat_5)
        /*0014*/ 	.word	0x00000000


	//----- nvinfo : EIATTR_FRAME_SIZE
	.align		4
.L_5:
        /*0018*/ 	.byte	0x04, 0x11
        /*001a*/ 	.short	(.L_7 - .L_6)
	.align		4
.L_6:
        /*001c*/ 	.word	index@(triton_poi_fused_cat_5)
        /*0020*/ 	.word	0x00000000


	//----- nvinfo : EIATTR_MIN_STACK_SIZE
	.align		4
.L_7:
        /*0024*/ 	.byte	0x04, 0x12
        /*0026*/ 	.short	(.L_9 - .L_8)
	.align		4
.L_8:
        /*0028*/ 	.word	index@(triton_poi_fused_cat_5)
        /*002c*/ 	.word	0x00000000
.L_9:


//--------------------- .nv.info.triton_poi_fused_cat_5 --------------------------
	.section	.nv.info.triton_poi_fused_cat_5,"",@"SHT_CUDA_INFO"
	.sectionflags	@""
	.align	4


	//----- nvinfo : EIATTR_CUDA_API_VERSION
	.align		4
        /*0000*/ 	.byte	0x04, 0x37
        /*0002*/ 	.short	(.L_11 - .L_10)
.L_10:
        /*0004*/ 	.word	0x0000007c


	//----- nvinfo : EIATTR_KPARAM_INFO
	.align		4
.L_11:
        /*0008*/ 	.byte	0x04, 0x17
        /*000a*/ 	.short	(.L_13 - .L_12)
.L_12:
        /*000c*/ 	.word	0x00000000
        /*0010*/ 	.short	0x000b
        /*0012*/ 	.short	0x0058
        /*0014*/ 	.byte	0x00, 0xf0, 0x11, 0x00


	//----- nvinfo : EIATTR_KPARAM_INFO
	.align		4
.L_13:
        /*0018*/ 	.byte	0x04, 0x17
        /*001a*/ 	.short	(.L_15 - .L_14)
.L_14:
        /*001c*/ 	.word	0x00000000
        /*0020*/ 	.short	0x000a
        /*0022*/ 	.short	0x0050
        /*0024*/ 	.byte	0x00, 0xf4, 0x21, 0x00


	//----- nvinfo : EIATTR_KPARAM_INFO
	.align		4
.L_15:
        /*0028*/ 	.byte	0x04, 0x17
        /*002a*/ 	.short	(.L_17 - .L_16)
.L_16:
        /*002c*/ 	.word	0x00000000
        /*0030*/ 	.short	0x0009
        /*0032*/ 	.short	0x0048
        /*0034*/ 	.byte	0x00, 0xf4, 0x21, 0x00


	//----- nvinfo : EIATTR_KPARAM_INFO
	.align		4
.L_17:
        /*0038*/ 	.byte	0x04, 0x17
        /*003a*/ 	.short	(.L_19 - .L_18)
.L_18:
        /*003c*/ 	.word	0x00000000
        /*0040*/ 	.short	0x0008
        /*0042*/ 	.short	0x0040
        /*0044*/ 	.byte	0x00, 0xf4, 0x21, 0x00


	//----- nvinfo : EIATTR_KPARAM_INFO
	.align		4
.L_19:
        /*0048*/ 	.byte	0x04, 0x17
        /*004a*/ 	.short	(.L_21 - .L_20)
.L_20:
        /*004c*/ 	.word	0x00000000
        /*0050*/ 	.short	0x0007
        /*0052*/ 	.short	0x0038
        /*0054*/ 	.byte	0x00, 0xf4, 0x21, 0x00


	//----- nvinfo : EIATTR_KPARAM_INFO
	.align		4
.L_21:
        /*0058*/ 	.byte	0x04, 0x17
        /*005a*/ 	.short	(.L_23 - .L_22)
.L_22:
        /*005c*/ 	.word	0x00000000
        /*0060*/ 	.short	0x0006
        /*0062*/ 	.short	0x0030
        /*0064*/ 	.byte	0x00, 0xf4, 0x21, 0x00


	//----- nvinfo : EIATTR_KPARAM_INFO
	.align		4
.L_23:
        /*0068*/ 	.byte	0x04, 0x17
        /*006a*/ 	.short	(.L_25 - .L_24)
.L_24:
        /*006c*/ 	.word	0x00000000
        /*0070*/ 	.short	0x0005
        /*0072*/ 	.short	0x0028
        /*0074*/ 	.byte	0x00, 0xf4, 0x21, 0x00


	//----- nvinfo : EIATTR_KPARAM_INFO
	.align		4
.L_25:
        /*0078*/ 	.byte	0x04, 0x17
        /*007a*/ 	.short	(.L_27 - .L_26)
.L_26:
        /*007c*/ 	.word	0x00000000
        /*0080*/ 	.short	0x0004
        /*0082*/ 	.short	0x0020
        /*0084*/ 	.byte	0x00, 0xf4, 0x21, 0x00


	//----- nvinfo : EIATTR_KPARAM_INFO
	.align		4
.L_27:
        /*0088*/ 	.byte	0x04, 0x17
        /*008a*/ 	.short	(.L_29 - .L_28)
.L_28:
        /*008c*/ 	.word	0x00000000
        /*0090*/ 	.short	0x0003
        /*0092*/ 	.short	0x0018
        /*0094*/ 	.byte	0x00, 0xf4, 0x21, 0x00


	//----- nvinfo : EIATTR_KPARAM_INFO
	.align		4
.L_29:
        /*0098*/ 	.byte	0x04, 0x17
        /*009a*/ 	.short	(.L_31 - .L_30)
.L_30:
        /*009c*/ 	.word	0x00000000
        /*00a0*/ 	.short	0x0002
        /*00a2*/ 	.short	0x0010
        /*00a4*/ 	.byte	0x00, 0xf4, 0x21, 0x00


	//----- nvinfo : EIATTR_KPARAM_INFO
	.align		4
.L_31:
        /*00a8*/ 	.byte	0x04, 0x17
        /*00aa*/ 	.short	(.L_33 - .L_32)
.L_32:
        /*00ac*/ 	.word	0x00000000
        /*00b0*/ 	.short	0x0001
        /*00b2*/ 	.short	0x0008
        /*00b4*/ 	.byte	0x00, 0xf4, 0x21, 0x00


	//----- nvinfo : EIATTR_KPARAM_INFO
	.align		4
.L_33:
        /*00b8*/ 	.byte	0x04, 0x17
        /*00ba*/ 	.short	(.L_35 - .L_34)
.L_34:
        /*00bc*/ 	.word	0x00000000
        /*00c0*/ 	.short	0x0000
        /*00c2*/ 	.short	0x0000
        /*00c4*/ 	.byte	0x00, 0xf4, 0x21, 0x00


	//----- nvinfo : EIATTR_SPARSE_MMA_MASK
	.align		4
.L_35:
        /*00c8*/ 	.byte	0x03, 0x50
        /*00ca*/ 	.short	0x0000


	//----- nvinfo : EIATTR_MAXREG_COUNT
	.align		4
        /*00cc*/ 	.byte	0x03, 0x1b
        /*00ce*/ 	.short	0x00ff


	//----- nvinfo : EIATTR_EXIT_INSTR_OFFSETS
	.align		4
        /*00d0*/ 	.byte	0x04, 0x1c
        /*00d2*/ 	.short	(.L_37 - .L_36)


	//   ....[0]....
.L_36:
        /*00d4*/ 	.word	0x000008f0


	//----- nvinfo : EIATTR_REQNTID
	.align		4
.L_37:
        /*00d8*/ 	.byte	0x04, 0x10
        /*00da*/ 	.short	(.L_39 - .L_38)
.L_38:
        /*00dc*/ 	.word	0x00000100
        /*00e0*/ 	.word	0x00000001
        /*00e4*/ 	.word	0x00000001


	//----- nvinfo : EIATTR_CBANK_PARAM_SIZE
	.align		4
.L_39:
        /*00e8*/ 	.byte	0x03, 0x19
        /*00ea*/ 	.short	0x005c


	//----- nvinfo : EIATTR_PARAM_CBANK
	.align		4
        /*00ec*/ 	.byte	0x04, 0x0a
        /*00ee*/ 	.short	(.L_41 - .L_40)
	.align		4
.L_40:
        /*00f0*/ 	.word	index@(.nv.constant0.triton_poi_fused_cat_5)
        /*00f4*/ 	.short	0x0210
        /*00f6*/ 	.short	0x005c


	//----- nvinfo : EIATTR_SW_WAR
	.align		4
.L_41:
        /*00f8*/ 	.byte	0x04, 0x36
        /*00fa*/ 	.short	(.L_43 - .L_42)
.L_42:
        /*00fc*/ 	.word	0x00000008
.L_43:


//--------------------- .nv.callgraph             --------------------------
	.section	.nv.callgraph,"",@"SHT_CUDA_CALLGRAPH"
	.align	4
	.sectionentsize	8
	.align		4
        /*0000*/ 	.word	0x00000000
	.align		4
        /*0004*/ 	.word	0xffffffff
	.align		4
        /*0008*/ 	.word	0x00000000
	.align		4
        /*000c*/ 	.word	0xfffffffe
	.align		4
        /*0010*/ 	.word	0x00000000
	.align		4
        /*0014*/ 	.word	0xfffffffd
	.align		4
        /*0018*/ 	.word	0x00000000
	.align		4
        /*001c*/ 	.word	0xfffffffc


//--------------------- .nv.constant4             --------------------------
	.section	.nv.constant4,"a",@progbits
	.align	8
	.align		8
.nv.constant4:
        /*0000*/ 	.dword	_$_str
	.align		8
        /*0008*/ 	.dword	_$_str_$_2


//--------------------- .text.triton_poi_fused_cat_5 --------------------------
	.section	.text.triton_poi_fused_cat_5,"ax",@progbits
	.align	128
        .global         triton_poi_fused_cat_5
        .type           triton_poi_fused_cat_5,@function
        .size           triton_poi_fused_cat_5,(.L_x_1 - triton_poi_fused_cat_5)
        .other          triton_poi_fused_cat_5,@"STO_CUDA_ENTRY STV_DEFAULT"
triton_poi_fused_cat_5:
.text.triton_poi_fused_cat_5:
[----:B------:R-:W-:Y:S01]  /*0000*/  LDC R1, c[0x0][0x28] ;  /* 0x00000a00ff017b82 */ /* 0x000fe20000000800 */
[----:B------:R-:W1:Y:S07]  /*0010*/  S2R R0, SR_TID.X ;  /* 0x0000000000007919 */ /* 0x000e6e0000002100 */
[----:B------:R-:W2:Y:S01]  /*0020*/  LDC.64 R6, c[0x0][0x220] ;  /* 0x00008800ff067b82 */ /* 0x000ea20000000a00 */
[----:B------:R-:W-:Y:S01]  /*0030*/  ULDC.64 UR4, c[0x0][0x208] ;  /* 0x0000820000047ab9 */ /* 0x000fe20000000a00 */
[----:B------:R-:W3:Y:S06]  /*0040*/  S2R R3, SR_CTAID.X ;  /* 0x0000000000037919 */ /* 0x000eec0000002500 */
[----:B------:R-:W4:Y:S01]  /*0050*/  LDC.64 R8, c[0x0][0x248] ;  /* 0x00009200ff087b82 */ /* 0x000f220000000a00 */
[----:B------:R-:W-:Y:S01]  /*0060*/  CS2R R4, SRZ ;  /* 0x0000000000047805 */ /* 0x000fe2000001ff00 */
[----:B------:R-:W-:-:S06]  /*0070*/  ULDC.64 UR6, c[0x0][0x238] ;  /* 0x00008e0000067ab9 */ /* 0x000fcc0000000a00 */
[----:B------:R-:W5:Y:S08]  /*0080*/  LDC.64 R26, c[0x0][0x210] ;  /* 0x00008400ff1a7b82 */ /* 0x000f700000000a00 */
[----:B------:R-:W4:Y:S01]  /*0090*/  LDC.64 R16, c[0x0][0x218] ;  /* 0x00008600ff107b82 */ /* 0x000f220000000a00 */
[----:B-1----:R-:W-:-:S07]  /*00a0*/  IMAD.SHL.U32 R0, R0, 0x2, RZ ;  /* 0x0000000200007824 */ /* 0x002fce00078e00ff */
[----:B------:R-:W1:Y:S01]  /*00b0*/  LDC.64 R22, c[0x0][0x240] ;  /* 0x00009000ff167b82 */ /* 0x000e620000000a00 */
[----:B------:R-:W-:-:S07]  /*00c0*/  LOP3.LUT R0, R0, 0x1fe, RZ, 0xc0, !PT ;  /* 0x000001fe00007812 */ /* 0x000fce00078ec0ff */
[----:B------:R-:W1:Y:S01]  /*00d0*/  LDC.64 R24, c[0x0][0x228] ;  /* 0x00008a00ff187b82 */ /* 0x000e620000000a00 */
[----:B---3--:R-:W-:-:S04]  /*00e0*/  IMAD R0, R3, 0x200, R0 ;  /* 0x0000020003007824 */ /* 0x008fc800078e0200 */
[----:B------:R-:W-:-:S05]  /*00f0*/  IMAD.HI R2, R0, 0x2aaaaaab, RZ ;  /* 0x2aaaaaab00027827 */ /* 0x000fca00078e02ff */
[----:B------:R-:W-:-:S04]  /*0100*/  SHF.R.U32.HI R3, RZ, 0x1f, R2 ;  /* 0x0000001fff037819 */ /* 0x000fc80000011602 */
[----:B------:R-:W-:Y:S02]  /*0110*/  LEA.HI.SX32 R11, R2, R3, 0x1a ;  /* 0x00000003020b7211 */ /* 0x000fe400078fd2ff */
[----:B------:R-:W-:-:S03]  /*0120*/  CS2R R2, SRZ ;  /* 0x0000000000027805 */ /* 0x000fc6000001ff00 */
[----:B------:R-:W-:-:S04]  /*0130*/  IMAD R21, R11, -0x180, R0 ;  /* 0xfffffe800b157824 */ /* 0x000fc800078e0200 */
[C---:B--2---:R-:W-:Y:S01]  /*0140*/  IMAD.WIDE R6, R21.reuse, 0x4, R6 ;  /* 0x0000000415067825 */ /* 0x044fe200078e0206 */
[C---:B------:R-:W-:Y:S02]  /*0150*/  ISETP.GE.AND P0, PT, R21.reuse, 0xc0, PT ;  /* 0x000000c01500780c */ /* 0x040fe40003f06270 */
[----:B------:R-:W-:-:S11]  /*0160*/  ISETP.GT.AND P1, PT, R21, 0xbf, PT ;  /* 0x000000bf1500780c */ /* 0x000fd60003f24270 */
[----:B------:R2:W3:Y:S01]  /*0170*/  @!P0 LDG.E.EL.64 R2, desc[UR4][R6.64] ;  /* 0x0000000406028981 */ /* 0x0004e2000c2e1b00 */
[----:B----4-:R-:W-:-:S05]  /*0180*/  IMAD.WIDE R8, R21, 0x4, R8 ;  /* 0x0000000415087825 */ /* 0x010fca00078e0208 */
[----:B------:R4:W3:Y:S01]  /*0190*/  @P1 LDG.E.EL.64 R4, desc[UR4][R8.64+-0x300] ;  /* 0xfffd000408041981 */ /* 0x0008e2000c2e1b00 */
[----:B------:R-:W-:Y:S01]  /*01a0*/  IMAD R10, R11, 0xc0, RZ ;  /* 0x000000c00b0a7824 */ /* 0x000fe200078e02ff */
[----:B------:R-:W-:Y:S01]  /*01b0*/  CS2R R14, SRZ ;  /* 0x00000000000e7805 */ /* 0x000fe2000001ff00 */
[C---:B0-----:R-:W-:Y:S01]  /*01c0*/  IMAD.WIDE R28, R21.reuse, 0x4, R16 ;  /* 0x00000004151c7825 */ /* 0x041fe200078e0210 */
[----:B--2---:R-:W-:Y:S02]  /*01d0*/  CS2R R6, SRZ ;  /* 0x0000000000067805 */ /* 0x004fe4000001ff00 */
[--C-:B------:R-:W-:Y:S02]  /*01e0*/  SHF.R.S32.HI R12, RZ, 0x1f, R10.reuse ;  /* 0x0000001fff0c7819 */ /* 0x100fe4000001140a */
[----:B------:R-:W-:Y:S01]  /*01f0*/  IADD3 R11, P2, R21, R10, RZ ;  /* 0x0000000a150b7210 */ /* 0x000fe20007f5e0ff */
[----:B----4-:R-:W-:-:S03]  /*0200*/  IMAD.IADD R9, R21, 0x1, R10 ;  /* 0x0000000115097824 */ /* 0x010fc600078e020a */
[----:B------:R-:W-:Y:S02]  /*0210*/  LEA.HI.X.SX32 R12, R21, R12, 0x1, P2 ;  /* 0x0000000c150c7211 */ /* 0x000fe400010f0eff */
[----:B------:R-:W-:Y:S01]  /*0220*/  LEA R18, P2, R11, UR6, 0x2 ;  /* 0x000000060b127c11 */ /* 0x000fe2000f8410ff */
[----:B-----5:R-:W-:Y:S02]  /*0230*/  IMAD.WIDE R26, R9, 0x4, R26 ;  /* 0x00000004091a7825 */ /* 0x020fe400078e021a */
[----:B------:R-:W0:Y:S01]  /*0240*/  LDC.64 R8, c[0x0][0x230] ;  /* 0x00008c00ff087b82 */ /* 0x000e220000000a00 */
[----:B------:R-:W-:Y:S02]  /*0250*/  LEA.HI.X R19, R11, UR7, R12, 0x2, P2 ;  /* 0x000000070b137c11 */ /* 0x000fe400090f140c */
[----:B------:R-:W-:Y:S01]  /*0260*/  CS2R R16, SRZ ;  /* 0x0000000000107805 */ /* 0x000fe2000001ff00 */
[----:B------:R1:W2:Y:S04]  /*0270*/  @!P0 LDG.E.EL.64 R14, desc[UR4][R26.64] ;  /* 0x000000041a0e8981 */ /* 0x0002a8000c2e1b00 */
[----:B------:R4:W5:Y:S01]  /*0280*/  @P1 LDG.E.EL.64 R6, desc[UR4][R18.64+-0x300] ;  /* 0xfffd000412061981 */ /* 0x000962000c2e1b00 */
[----:B------:R-:W0:Y:S03]  /*0290*/  LDC.64 R10, c[0x0][0x250] ;  /* 0x00009400ff0a7b82 */ /* 0x000e260000000a00 */
[----:B------:R4:W2:Y:S05]  /*02a0*/  @!P0 LDG.E.EL.64 R16, desc[UR4][R28.64] ;  /* 0x000000041c108981 */ /* 0x0008aa000c2e1b00 */
[----:B------:R-:W0:Y:S01]  /*02b0*/  LDC.64 R12, c[0x0][0x258] ;  /* 0x00009600ff0c7b82 */ /* 0x000e220000000a00 */
[----:B-1----:R-:W-:Y:S01]  /*02c0*/  IMAD.WIDE R26, R21, 0x4, R22 ;  /* 0x00000004151a7825 */ /* 0x002fe200078e0216 */
[----:B------:R-:W-:-:S02]  /*02d0*/  CS2R R22, SRZ ;  /* 0x0000000000167805 */ /* 0x000fc4000001ff00 */
[----:B----4-:R-:W-:Y:S01]  /*02e0*/  CS2R R18, SRZ ;  /* 0x0000000000127805 */ /* 0x010fe2000001ff00 */
[----:B------:R-:W-:-:S03]  /*02f0*/  IMAD.WIDE R28, R21, 0x4, R24 ;  /* 0x00000004151c7825 */ /* 0x000fc600078e0218 */
[----:B------:R1:W4:Y:S01]  /*0300*/  @P1 LDG.E.EL.64 R22, desc[UR4][R26.64+-0x300] ;  /* 0xfffd00041a161981 */ /* 0x000322000c2e1b00 */
[----:B------:R-:W-:-:S03]  /*0310*/  CS2R R24, SRZ ;  /* 0x0000000000187805 */ /* 0x000fc6000001ff00 */
[----:B------:R-:W2:Y:S01]  /*0320*/  @!P0 LDG.E.EL.64 R18, desc[UR4][R28.64] ;  /* 0x000000041c128981 */ /* 0x000ea2000c2e1b00 */
[----:B0-----:R-:W-:-:S04]  /*0330*/  IMAD.WIDE R10, R21, 0x4, R10 ;  /* 0x00000004150a7825 */ /* 0x001fc800078e020a */
[----:B-1----:R-:W-:Y:S01]  /*0340*/  IMAD.WIDE R26, R21, 0x4, R8 ;  /* 0x00000004151a7825 */ /* 0x002fe200078e0208 */
[----:B------:R-:W-:-:S03]  /*0350*/  CS2R R8, SRZ ;  /* 0x0000000000087805 */ /* 0x000fc6000001ff00 */
[----:B------:R-:W-:Y:S01]  /*0360*/  IMAD.WIDE R20, R21, 0x4, R12 ;  /* 0x0000000415147825 */ /* 0x000fe200078e020c */
[----:B------:R-:W-:Y:S01]  /*0370*/  CS2R R12, SRZ ;  /* 0x00000000000c7805 */ /* 0x000fe2000001ff00 */
[----:B------:R-:W4:Y:S04]  /*0380*/  @!P0 LDG.E.EL.64 R24, desc[UR4][R26.64] ;  /* 0x000000041a188981 */ /* 0x000f28000c2e1b00 */
[----:B------:R-:W5:Y:S04]  /*0390*/  @P1 LDG.E.EL.64 R8, desc[UR4][R20.64+-0x300] ;  /* 0xfffd000414081981 */ /* 0x000f68000c2e1b00 */
[----:B------:R0:W5:Y:S01]  /*03a0*/  @P1 LDG.E.EL.64 R12, desc[UR4][R10.64+-0x300] ;  /* 0xfffd00040a0c1981 */ /* 0x000162000c2e1b00 */
[----:B---3--:R-:W-:-:S02]  /*03b0*/  SEL R2, R2, RZ, !P0 ;  /* 0x000000ff02027207 */ /* 0x008fc40004000000 */
[----:B------:R-:W-:-:S03]  /*03c0*/  SEL R3, R3, RZ, !P0 ;  /* 0x000000ff03037207 */ /* 0x000fc60004000000 */
[----:B------:R-:W-:Y:S02]  /*03d0*/  FADD R2, R2, 9.9999997473787516356e-06 ;  /* 0x3727c5ac02027421 */ /* 0x000fe40000000000 */
[----:B------:R-:W-:-:S04]  /*03e0*/  FADD R3, R3, 9.9999997473787516356e-06 ;  /* 0x3727c5ac03037421 */ /* 0x000fc80000000000 */
[----:B------:R-:W1:Y:S01]  /*03f0*/  MUFU.SQRT R2, R2 ;  /* 0x0000000200027308 */ /* 0x000e620000002000 */
[----:B------:R-:W-:-:S07]  /*0400*/  SEL R5, R5, RZ, P1 ;  /* 0x000000ff05057207 */ /* 0x000fce0000800000 */
[----:B------:R-:W3:Y:S01]  /*0410*/  MUFU.SQRT R3, R3 ;  /* 0x0000000300037308 */ /* 0x000ee20000002000 */
[----:B0-----:R-:W-:Y:S01]  /*0420*/  FADD R10, R5, 9.9999997473787516356e-06 ;  /* 0x3727c5ac050a7421 */ /* 0x001fe20000000000 */
[----:B------:R-:W-:Y:S02]  /*0430*/  SEL R4, R4, RZ, P1 ;  /* 0x000000ff04047207 */ /* 0x000fe40000800000 */
[----:B-1----:R-:W-:-:S04]  /*0440*/  FSETP.GT.AND P2, PT, R2, 8.50705917302346158658e+37, PT ;  /* 0x7e8000000200780b */ /* 0x002fc80003f44000 */
[----:B------:R-:W0:Y:S01]  /*0450*/  MUFU.SQRT R11, R10 ;  /* 0x0000000a000b7308 */ /* 0x000e220000002000 */
[----:B------:R-:W-:Y:S01]  /*0460*/  FSETP.GEU.AND P6, PT, R2, 1.175494350822287508e-38, PT ;  /* 0x008000000200780b */ /* 0x000fe20003fce000 */
[----:B------:R-:W-:Y:S02]  /*0470*/  IMAD.MOV.U32 R5, RZ, RZ, 0x3e800000 ;  /* 0x3e800000ff057424 */ /* 0x000fe400078e00ff */
[----:B------:R-:W-:Y:S01]  /*0480*/  FADD R4, R4, 9.9999997473787516356e-06 ;  /* 0x3727c5ac04047421 */ /* 0x000fe20000000000 */
[C---:B---3--:R-:W-:Y:S02]  /*0490*/  FSETP.GT.AND P5, PT, R3.reuse, 8.50705917302346158658e+37, PT ;  /* 0x7e8000000300780b */ /* 0x048fe40003fa4000 */
[----:B------:R-:W-:Y:S01]  /*04a0*/  FSETP.GEU.AND P4, PT, R3, 1.175494350822287508e-38, PT ;  /* 0x008000000300780b */ /* 0x000fe20003f8e000 */
[----:B------:R1:W3:Y:S01]  /*04b0*/  MUFU.SQRT R26, R4 ;  /* 0x00000004001a7308 */ /* 0x0002e20000002000 */
[----:B------:R-:W-:Y:S01]  /*04c0*/  FSEL R21, R5, 1, P2 ;  /* 0x3f80000005157808 */ /* 0x000fe20001000000 */
[----:B------:R-:W-:-:S04]  /*04d0*/  @P2 FMUL R2, R2, 0.25 ;  /* 0x3e80000002022820 */ /* 0x000fc80000400000 */
[----:B------:R-:W-:Y:S01]  /*04e0*/  @!P6 FMUL R2, R2, 16777216 ;  /* 0x4b8000000202e820 */ /* 0x000fe20000400000 */
[----:B------:R-:W-:Y:S01]  /*04f0*/  @!P6 FMUL R21, R21, 16777216 ;  /* 0x4b8000001515e820 */ /* 0x000fe20000400000 */
[----:B0-----:R-:W-:Y:S02]  /*0500*/  FSETP.GT.AND P6, PT, R11, 8.50705917302346158658e+37, PT ;  /* 0x7e8000000b00780b */ /* 0x001fe40003fc4000 */
[----:B------:R-:W-:Y:S01]  /*0510*/  @P5 FMUL R3, R3, 0.25 ;  /* 0x3e80000003035820 */ /* 0x000fe20000400000 */
[----:B-1----:R-:W-:Y:S02]  /*0520*/  FSEL R4, R5, 1, P5 ;  /* 0x3f80000005047808 */ /* 0x002fe40002800000 */
[----:B------:R-:W-:Y:S01]  /*0530*/  FSETP.GEU.AND P5, PT, R11, 1.175494350822287508e-38, PT ;  /* 0x008000000b00780b */ /* 0x000fe20003fae000 */
[----:B------:R-:W-:Y:S01]  /*0540*/  @!P4 FMUL R3, R3, 16777216 ;  /* 0x4b8000000303c820 */ /* 0x000fe20000400000 */
[C---:B---3--:R-:W-:Y:S01]  /*0550*/  FSETP.GT.AND P2, PT, R26.reuse, 8.50705917302346158658e+37, PT ;  /* 0x7e8000001a00780b */ /* 0x048fe20003f44000 */
[----:B------:R0:W1:Y:S01]  /*0560*/  MUFU.RCP R10, R2 ;  /* 0x00000002000a7308 */ /* 0x0000620000001000 */
[----:B------:R-:W-:-:S04]  /*0570*/  FSETP.GEU.AND P3, PT, R26, 1.175494350822287508e-38, PT ;  /* 0x008000001a00780b */ /* 0x000fc80003f6e000 */
[----:B------:R-:W-:-:S03]  /*0580*/  @P6 FMUL R11, R11, 0.25 ;  /* 0x3e8000000b0b6820 */ /* 0x000fc60000400000 */
[----:B------:R-:W3:Y:S02]  /*0590*/  MUFU.RCP R3, R3 ;  /* 0x0000000300037308 */ /* 0x000ee40000001000 */
[----:B------:R-:W-:Y:S01]  /*05a0*/  @!P5 FMUL R11, R11, 16777216 ;  /* 0x4b8000000b0bd820 */ /* 0x000fe20000400000 */
[----:B------:R-:W-:Y:S01]  /*05b0*/  @!P4 FMUL R4, R4, 16777216 ;  /* 0x4b8000000404c820 */ /* 0x000fe20000400000 */
[----:B------:R-:W-:Y:S01]  /*05c0*/  @P2 FMUL R26, R26, 0.25 ;  /* 0x3e8000001a1a2820 */ /* 0x000fe20000400000 */
[----:B0-----:R-:W-:-:S03]  /*05d0*/  FSEL R2, R5, 1, P6 ;  /* 0x3f80000005027808 */ /* 0x001fc60003000000 */
[----:B------:R-:W0:Y:S01]  /*05e0*/  MUFU.RCP R11, R11 ;  /* 0x0000000b000b7308 */ /* 0x000e220000001000 */
[----:B-1----:R-:W-:Y:S01]  /*05f0*/  FMUL R10, R10, R21 ;  /* 0x000000150a0a7220 */ /* 0x002fe20000400000 */
[----:B------:R-:W-:Y:S01]  /*0600*/  FSEL R21, R5, 1, P2 ;  /* 0x3f80000005157808 */ /* 0x000fe20001000000 */
[----:B------:R-:W-:Y:S01]  /*0610*/  @!P3 FMUL R26, R26, 16777216 ;  /* 0x4b8000001a1ab820 */ /* 0x000fe20000400000 */
[----:B--2---:R-:W-:Y:S02]  /*0620*/  SEL R5, R14, RZ, !P0 ;  /* 0x000000ff0e057207 */ /* 0x004fe40004000000 */
[----:B------:R-:W-:Y:S01]  /*0630*/  SEL R14, R17, RZ, !P0 ;  /* 0x000000ff110e7207 */ /* 0x000fe20004000000 */
[----:B---3--:R-:W-:Y:S01]  /*0640*/  FMUL R4, R3, R4 ;  /* 0x0000000403047220 */ /* 0x008fe20000400000 */
[----:B------:R-:W-:Y:S01]  /*0650*/  SEL R3, R15, RZ, !P0 ;  /* 0x000000ff0f037207 */ /* 0x000fe20004000000 */
[----:B------:R-:W1:Y:S01]  /*0660*/  MUFU.RCP R20, R26 ;  /* 0x0000001a00147308 */ /* 0x000e620000001000 */
[----:B------:R-:W-:Y:S01]  /*0670*/  @!P5 FMUL R2, R2, 16777216 ;  /* 0x4b8000000202d820 */ /* 0x000fe20000400000 */
[----:B------:R-:W-:-:S02]  /*0680*/  SEL R16, R16, RZ, !P0 ;  /* 0x000000ff10107207 */ /* 0x000fc40004000000 */
[----:B------:R-:W-:Y:S01]  /*0690*/  FADD R3, R3, -R14 ;  /* 0x8000000e03037221 */ /* 0x000fe20000000000 */
[----:B0-----:R-:W-:-:S03]  /*06a0*/  FMUL R11, R11, R2 ;  /* 0x000000020b0b7220 */ /* 0x001fc60000400000 */
[----:B------:R-:W-:Y:S01]  /*06b0*/  FMUL R4, R4, R3 ;  /* 0x0000000304047220 */ /* 0x000fe20000400000 */
[----:B------:R-:W-:Y:S01]  /*06c0*/  FADD R5, R5, -R16 ;  /* 0x8000001005057221 */ /* 0x000fe20000000000 */
[----:B------:R-:W0:Y:S01]  /*06d0*/  LDC.64 R2, c[0x0][0x260] ;  /* 0x00009800ff027b82 */ /* 0x000e220000000a00 */
[----:B----4-:R-:W-:Y:S02]  /*06e0*/  SEL R15, R22, RZ, P1 ;  /* 0x000000ff160f7207 */ /* 0x010fe40000800000 */
[----:B-----5:R-:W-:Y:S01]  /*06f0*/  SEL R6, R6, RZ, P1 ;  /* 0x000000ff06067207 */ /* 0x020fe20000800000 */
[----:B------:R-:W-:Y:S01]  /*0700*/  @!P3 FMUL R21, R21, 16777216 ;  /* 0x4b8000001515b820 */ /* 0x000fe20000400000 */
[----:B------:R-:W-:Y:S02]  /*0710*/  SEL R7, R7, RZ, P1 ;  /* 0x000000ff07077207 */ /* 0x000fe40000800000 */
[----:B------:R-:W-:Y:S01]  /*0720*/  SEL R14, R23, RZ, P1 ;  /* 0x000000ff170e7207 */ /* 0x000fe20000800000 */
[----:B------:R-:W-:Y:S01]  /*0730*/  FMUL R10, R10, R5 ;  /* 0x000000050a0a7220 */ /* 0x000fe20000400000 */
[----:B------:R-:W-:Y:S01]  /*0740*/  FADD R5, R6, -R15 ;  /* 0x8000000f06057221 */ /* 0x000fe20000000000 */
[----:B-1----:R-:W-:-:S02]  /*0750*/  FMUL R20, R20, R21 ;  /* 0x0000001514147220 */ /* 0x002fc40000400000 */
[----:B------:R-:W-:Y:S01]  /*0760*/  FADD R6, R7, -R14 ;  /* 0x8000000e07067221 */ /* 0x000fe20000000000 */
[----:B------:R-:W-:Y:S02]  /*0770*/  SEL R7, R18, RZ, !P0 ;  /* 0x000000ff12077207 */ /* 0x000fe40004000000 */
[----:B------:R-:W-:Y:S02]  /*0780*/  SEL R19, R19, RZ, !P0 ;  /* 0x000000ff13137207 */ /* 0x000fe40004000000 */
[----:B------:R-:W-:Y:S02]  /*0790*/  SEL R24, R24, RZ, !P0 ;  /* 0x000000ff18187207 */ /* 0x000fe40004000000 */
[----:B------:R-:W-:Y:S02]  /*07a0*/  SEL R14, R25, RZ, !P0 ;  /* 0x000000ff190e7207 */ /* 0x000fe40004000000 */
[----:B------:R-:W-:Y:S01]  /*07b0*/  SEL R15, R12, RZ, P1 ;  /* 0x000000ff0c0f7207 */ /* 0x000fe20000800000 */
[----:B------:R-:W-:Y:S01]  /*07c0*/  FMUL R5, R20, R5 ;  /* 0x0000000514057220 */ /* 0x000fe20000400000 */
[----:B------:R-:W-:Y:S01]  /*07d0*/  SEL R12, R13, RZ, P1 ;  /* 0x000000ff0d0c7207 */ /* 0x000fe20000800000 */
[----:B------:R-:W-:Y:S01]  /*07e0*/  FMUL R6, R11, R6 ;  /* 0x000000060b067220 */ /* 0x000fe20000400000 */
[----:B------:R-:W-:-:S02]  /*07f0*/  SEL R8, R8, RZ, P1 ;  /* 0x000000ff08087207 */ /* 0x000fc40000800000 */
[----:B------:R-:W-:Y:S01]  /*0800*/  SEL R9, R9, RZ, P1 ;  /* 0x000000ff09097207 */ /* 0x000fe20000800000 */
[----:B------:R-:W-:Y:S01]  /*0810*/  FFMA R10, R7, R10, R24 ;  /* 0x0000000a070a7223 */ /* 0x000fe20000000018 */
[----:B------:R-:W-:Y:S01]  /*0820*/  FFMA R4, R19, R4, R14 ;  /* 0x0000000413047223 */ /* 0x000fe2000000000e */
[----:B------:R-:W-:Y:S02]  /*0830*/  FFMA R5, R15, R5, R8 ;  /* 0x000000050f057223 */ /* 0x000fe40000000008 */
[----:B------:R-:W-:Y:S01]  /*0840*/  FFMA R6, R12, R6, R9 ;  /* 0x000000060c067223 */ /* 0x000fe20000000009 */
[----:B------:R-:W-:Y:S02]  /*0850*/  FSETP.GEU.AND P3, PT, R10, RZ, PT ;  /* 0x000000ff0a00720b */ /* 0x000fe40003f6e000 */
[----:B------:R-:W-:Y:S02]  /*0860*/  FSETP.GEU.AND P4, PT, R4, RZ, PT ;  /* 0x000000ff0400720b */ /* 0x000fe40003f8e000 */
[----:B------:R-:W-:-:S02]  /*0870*/  FSETP.GEU.AND P2, PT, R5, RZ, PT ;  /* 0x000000ff0500720b */ /* 0x000fc40003f4e000 */
[----:B------:R-:W-:Y:S01]  /*0880*/  FSETP.GEU.AND P1, PT, R6, RZ, PT ;  /* 0x000000ff0600720b */ /* 0x000fe20003f2e000 */
[----:B0-----:R-:W-:Y:S01]  /*0890*/  IMAD.WIDE R2, R0, 0x4, R2 ;  /* 0x0000000400027825 */ /* 0x001fe200078e0202 */
[----:B------:R-:W-:Y:S02]  /*08a0*/  FSEL R10, R10, RZ, P3 ;  /* 0x000000ff0a0a7208 */ /* 0x000fe40001800000 */
[----:B------:R-:W-:Y:S02]  /*08b0*/  FSEL R11, R4, RZ, P4 ;  /* 0x000000ff040b7208 */ /* 0x000fe40002000000 */
[----:B------:R-:W-:Y:S02]  /*08c0*/  @P0 FSEL R10, R5, RZ, P2 ;  /* 0x000000ff050a0208 */ /* 0x000fe40001000000 */
[----:B------:R-:W-:-:S05]  /*08d0*/  @P0 FSEL R11, R6, RZ, P1 ;  /* 0x000000ff060b0208 */ /* 0x000fca0000800000 */
[----:B------:R-:W-:Y:S01]  /*08e0*/  STG.E.64 desc[UR4][R2.64], R10 ;  /* 0x0000000a02007986 */ /* 0x000fe2000c101b04 */
[----:B------:R-:W-:Y:S05]  /*08f0*/  EXIT ;  /* 0x000000000000794d */ /* 0x000fea0003800000 */
.L_x_0:
[----:B------:R-:W-:-:S00]  /*0900*/  BRA `(.L_x_0) ;  /* 0xfffffffc00fc7947 */ /* 0x000fc0000383ffff */
[----:B------:R-:W-:-:S00]  /*0910*/  NOP ;  /* 0x0000000000007918 */ /* 0x000fc00000000000 */
        /* <DEDUP_REMOVED lines=14> */
.L_x_1:


//--------------------- .nv.global.init           --------------------------
	.section	.nv.global.init,"aw",@progbits
.nv.global.init:
	.type		_$_str,@object
	.size		_$_str,(_$_str_$_2 - _$_str)
_$_str:
        /*0000*/ 	.byte	0x5f, 0x5f, 0x43, 0x55, 0x44, 0x41, 0x5f, 0x46, 0x54, 0x5a, 0x00
	.type		_$_str_$_2,@object
	.size		_$_str_$_2,(.L_1 - _$_str_$_2)
_$_str_$_2:
        /*000b*/ 	.byte	0x5f, 0x5f, 0x43, 0x55, 0x44, 0x41, 0x5f, 0x50, 0x52, 0x45, 0x43, 0x5f, 0x53, 0x51, 0x52, 0x54
        /*001b*/ 	.byte	0x00
.L_1:


//--------------------- .nv.constant0.triton_poi_fused_cat_5 --------------------------
	.section	.nv.constant0.triton_poi_fused_cat_5,"a",@progbits
	.sectionflags	@""
	.align	4
.nv.constant0.triton_poi_fused_cat_5:
	.zero		620
